//
// Generated by NVIDIA NVVM Compiler
//
// Compiler Build ID: CL-36424714
// Cuda compilation tools, release 13.0, V13.0.88
// Based on NVVM 20.0.0
//

.version 9.0
.target sm_100
.address_size 64

	// .globl	_Z10kernel_addPiS_S_

.visible .entry _Z10kernel_addPiS_S_(
	.param .u64 .ptr .align 1 _Z10kernel_addPiS_S__param_0,
	.param .u64 .ptr .align 1 _Z10kernel_addPiS_S__param_1,
	.param .u64 .ptr .align 1 _Z10kernel_addPiS_S__param_2
)
{
	.reg .b32 	%r<5>;
	.reg .b64 	%rd<11>;

	ld.param.u64 	%rd1, [_Z10kernel_addPiS_S__param_0];
	ld.param.u64 	%rd2, [_Z10kernel_addPiS_S__param_1];
	ld.param.u64 	%rd3, [_Z10kernel_addPiS_S__param_2];
	cvta.to.global.u64 	%rd4, %rd3;
	cvta.to.global.u64 	%rd5, %rd2;
	cvta.to.global.u64 	%rd6, %rd1;
	mov.u32 	%r1, %tid.x;
	mul.wide.u32 	%rd7, %r1, 4;
	add.s64 	%rd8, %rd6, %rd7;
	ld.global.u32 	%r2, [%rd8];
	add.s64 	%rd9, %rd5, %rd7;
	ld.global.u32 	%r3, [%rd9];
	add.s32 	%r4, %r3, %r2;
	add.s64 	%rd10, %rd4, %rd7;
	st.global.u32 	[%rd10], %r4;
	ret;

}
	// .globl	_Z12kernel_multiPfS_S_iii
.visible .entry _Z12kernel_multiPfS_S_iii(
	.param .u64 .ptr .align 1 _Z12kernel_multiPfS_S_iii_param_0,
	.param .u64 .ptr .align 1 _Z12kernel_multiPfS_S_iii_param_1,
	.param .u64 .ptr .align 1 _Z12kernel_multiPfS_S_iii_param_2,
	.param .u32 _Z12kernel_multiPfS_S_iii_param_3,
	.param .u32 _Z12kernel_multiPfS_S_iii_param_4,
	.param .u32 _Z12kernel_multiPfS_S_iii_param_5
)
{
	.reg .pred 	%p<10>;
	.reg .b32 	%r<46>;
	.reg .b32 	%f<68>;
	.reg .b64 	%rd<40>;

	ld.param.u64 	%rd4, [_Z12kernel_multiPfS_S_iii_param_0];
	ld.param.u64 	%rd5, [_Z12kernel_multiPfS_S_iii_param_1];
	ld.param.u64 	%rd6, [_Z12kernel_multiPfS_S_iii_param_2];
	ld.param.u32 	%r21, [_Z12kernel_multiPfS_S_iii_param_4];
	ld.param.u32 	%r22, [_Z12kernel_multiPfS_S_iii_param_5];
	cvta.to.global.u64 	%rd1, %rd6;
	cvta.to.global.u64 	%rd2, %rd5;
	mov.u32 	%r23, %ctaid.y;
	mov.u32 	%r24, %ntid.y;
	mov.u32 	%r25, %tid.y;
	mad.lo.s32 	%r1, %r23, %r24, %r25;
	mov.u32 	%r26, %nctaid.x;
	mov.u32 	%r27, %ntid.x;
	mul.lo.s32 	%r28, %r27, %r26;
	mul.lo.s32 	%r2, %r28, %r1;
	mov.u32 	%r29, %ctaid.x;
	mov.u32 	%r30, %tid.x;
	mad.lo.s32 	%r3, %r29, %r27, %r30;
	setp.eq.s32 	%p1, %r21, 0;
	mov.f32 	%f67, 0f00000000;
	@%p1 bra 	$L__BB1_12;
	mul.lo.s32 	%r4, %r21, %r1;
	and.b32  	%r5, %r21, 7;
	setp.lt.u32 	%p2, %r21, 8;
	mov.f32 	%f67, 0f00000000;
	mov.b32 	%r44, 0;
	@%p2 bra 	$L__BB1_4;
	and.b32  	%r44, %r21, -8;
	neg.s32 	%r42, %r44;
	shl.b32 	%r8, %r22, 3;
	add.s64 	%rd3, %rd2, 16;
	mov.f32 	%f67, 0f00000000;
	mul.wide.s32 	%rd11, %r22, 4;
	mov.u32 	%r40, %r4;
	mov.u32 	%r41, %r3;
$L__BB1_3:
	.pragma "nounroll";
	mul.wide.s32 	%rd7, %r40, 4;
	add.s64 	%rd8, %rd3, %rd7;
	ld.global.f32 	%f17, [%rd8+-16];
	mul.wide.s32 	%rd9, %r41, 4;
	add.s64 	%rd10, %rd1, %rd9;
	ld.global.f32 	%f18, [%rd10];
	fma.rn.f32 	%f19, %f17, %f18, %f67;
	ld.global.f32 	%f20, [%rd8+-12];
	add.s64 	%rd12, %rd10, %rd11;
	ld.global.f32 	%f21, [%rd12];
	fma.rn.f32 	%f22, %f20, %f21, %f19;
	ld.global.f32 	%f23, [%rd8+-8];
	add.s64 	%rd13, %rd12, %rd11;
	ld.global.f32 	%f24, [%rd13];
	fma.rn.f32 	%f25, %f23, %f24, %f22;
	ld.global.f32 	%f26, [%rd8+-4];
	add.s64 	%rd14, %rd13, %rd11;
	ld.global.f32 	%f27, [%rd14];
	fma.rn.f32 	%f28, %f26, %f27, %f25;
	ld.global.f32 	%f29, [%rd8];
	add.s64 	%rd15, %rd14, %rd11;
	ld.global.f32 	%f30, [%rd15];
	fma.rn.f32 	%f31, %f29, %f30, %f28;
	ld.global.f32 	%f32, [%rd8+4];
	add.s64 	%rd16, %rd15, %rd11;
	ld.global.f32 	%f33, [%rd16];
	fma.rn.f32 	%f34, %f32, %f33, %f31;
	ld.global.f32 	%f35, [%rd8+8];
	add.s64 	%rd17, %rd16, %rd11;
	ld.global.f32 	%f36, [%rd17];
	fma.rn.f32 	%f37, %f35, %f36, %f34;
	ld.global.f32 	%f38, [%rd8+12];
	add.s64 	%rd18, %rd17, %rd11;
	ld.global.f32 	%f39, [%rd18];
	fma.rn.f32 	%f67, %f38, %f39, %f37;
	add.s32 	%r42, %r42, 8;
	add.s32 	%r41, %r41, %r8;
	add.s32 	%r40, %r40, 8;
	setp.ne.s32 	%p3, %r42, 0;
	@%p3 bra 	$L__BB1_3;
$L__BB1_4:
	setp.eq.s32 	%p4, %r5, 0;
	@%p4 bra 	$L__BB1_12;
	and.b32  	%r16, %r21, 3;
	setp.lt.u32 	%p5, %r5, 4;
	@%p5 bra 	$L__BB1_7;
	add.s32 	%r32, %r44, %r4;
	mul.wide.s32 	%rd19, %r32, 4;
	add.s64 	%rd20, %rd2, %rd19;
	ld.global.f32 	%f41, [%rd20];
	mad.lo.s32 	%r33, %r44, %r22, %r3;
	mul.wide.s32 	%rd21, %r33, 4;
	add.s64 	%rd22, %rd1, %rd21;
	ld.global.f32 	%f42, [%rd22];
	fma.rn.f32 	%f43, %f41, %f42, %f67;
	ld.global.f32 	%f44, [%rd20+4];
	mul.wide.s32 	%rd23, %r22, 4;
	add.s64 	%rd24, %rd22, %rd23;
	ld.global.f32 	%f45, [%rd24];
	fma.rn.f32 	%f46, %f44, %f45, %f43;
	ld.global.f32 	%f47, [%rd20+8];
	add.s64 	%rd25, %rd24, %rd23;
	ld.global.f32 	%f48, [%rd25];
	fma.rn.f32 	%f49, %f47, %f48, %f46;
	ld.global.f32 	%f50, [%rd20+12];
	add.s64 	%rd26, %rd25, %rd23;
	ld.global.f32 	%f51, [%rd26];
	fma.rn.f32 	%f67, %f50, %f51, %f49;
	add.s32 	%r44, %r44, 4;
$L__BB1_7:
	setp.eq.s32 	%p6, %r16, 0;
	@%p6 bra 	$L__BB1_12;
	setp.eq.s32 	%p7, %r16, 1;
	@%p7 bra 	$L__BB1_10;
	add.s32 	%r34, %r44, %r4;
	mul.wide.s32 	%rd27, %r34, 4;
	add.s64 	%rd28, %rd2, %rd27;
	ld.global.f32 	%f53, [%rd28];
	mad.lo.s32 	%r35, %r44, %r22, %r3;
	mul.wide.s32 	%rd29, %r35, 4;
	add.s64 	%rd30, %rd1, %rd29;
	ld.global.f32 	%f54, [%rd30];
	fma.rn.f32 	%f55, %f53, %f54, %f67;
	ld.global.f32 	%f56, [%rd28+4];
	mul.wide.s32 	%rd31, %r22, 4;
	add.s64 	%rd32, %rd30, %rd31;
	ld.global.f32 	%f57, [%rd32];
	fma.rn.f32 	%f67, %f56, %f57, %f55;
	add.s32 	%r44, %r44, 2;
$L__BB1_10:
	and.b32  	%r36, %r21, 1;
	setp.eq.b32 	%p8, %r36, 1;
	not.pred 	%p9, %p8;
	@%p9 bra 	$L__BB1_12;
	add.s32 	%r37, %r44, %r4;
	mul.wide.s32 	%rd33, %r37, 4;
	add.s64 	%rd34, %rd2, %rd33;
	ld.global.f32 	%f58, [%rd34];
	mad.lo.s32 	%r38, %r44, %r22, %r3;
	mul.wide.s32 	%rd35, %r38, 4;
	add.s64 	%rd36, %rd1, %rd35;
	ld.global.f32 	%f59, [%rd36];
	fma.rn.f32 	%f67, %f58, %f59, %f67;
$L__BB1_12:
	cvta.to.global.u64 	%rd37, %rd4;
	add.s32 	%r39, %r3, %r2;
	mul.wide.s32 	%rd38, %r39, 4;
	add.s64 	%rd39, %rd37, %rd38;
	st.global.f32 	[%rd39], %f67;
	ret;

}


// ===== COMPILED SASS (sm_100) =====

	.target	sm_100

	.elftype	@"ET_EXEC"


//--------------------- .note.nv.tkinfo           --------------------------
	.section	.note.nv.tkinfo,"",@"SHT_NOTE"
	.sectionflags	@"SHF_NOTE_NV_TKINFO"
	.tkinfo
        /*0018*/ 	.word	0x00000002
        /*0030*/ 	.string	""
        /*0030*/ 	.string	"ptxas"
        /*0030*/ 	.string	"Cuda compilation tools, release 13.0, V13.0.88"
        /*0030*/ 	.string	"Build cuda_13.0.r13.0/compiler.36424714_0"
        /*0030*/ 	.string	"-arch sm_100 -m 64 "



//--------------------- .note.nv.cuinfo           --------------------------
	.section	.note.nv.cuinfo,"",@"SHT_NOTE"
	.sectionflags	@"SHF_NOTE_NV_CUINFO"
        /*0018*/ 	.short	0x0002
        /*001a*/ 	.short	0x0064
        /*001c*/ 	.short	0x0082
	.zero		2


//--------------------- .nv.info                  --------------------------
	.section	.nv.info,"",@"SHT_CUDA_INFO"
	.align	4


	//----- nvinfo : EIATTR_REGCOUNT
	.align		4
        /*0000*/ 	.byte	0x04, 0x2f
        /*0002*/ 	.short	(.L_1 - .L_0)
	.align		4
.L_0:
        /*0004*/ 	.word	index@(_Z10kernel_addPiS_S_)
        /*0008*/ 	.word	0x0000000c


	//----- nvinfo : EIATTR_FRAME_SIZE
	.align		4
.L_1:
        /*000c*/ 	.byte	0x04, 0x11
        /*000e*/ 	.short	(.L_3 - .L_2)
	.align		4
.L_2:
        /*0010*/ 	.word	index@(_Z10kernel_addPiS_S_)
        /*0014*/ 	.word	0x00000000


	//----- nvinfo : EIATTR_REGCOUNT
	.align		4
.L_3:
        /*0018*/ 	.byte	0x04, 0x2f
        /*001a*/ 	.short	(.L_5 - .L_4)
	.align		4
.L_4:
        /*001c*/ 	.word	index@(_Z12kernel_multiPfS_S_iii)
        /*0020*/ 	.word	0x00000020


	//----- nvinfo : EIATTR_FRAME_SIZE
	.align		4
.L_5:
        /*0024*/ 	.byte	0x04, 0x11
        /*0026*/ 	.short	(.L_7 - .L_6)
	.align		4
.L_6:
        /*0028*/ 	.word	index@(_Z12kernel_multiPfS_S_iii)
        /*002c*/ 	.word	0x00000000


	//----- nvinfo : EIATTR_MIN_STACK_SIZE
	.align		4
.L_7:
        /*0030*/ 	.byte	0x04, 0x12
        /*0032*/ 	.short	(.L_9 - .L_8)
	.align		4
.L_8:
        /*0034*/ 	.word	index@(_Z12kernel_multiPfS_S_iii)
        /*0038*/ 	.word	0x00000000


	//----- nvinfo : EIATTR_MIN_STACK_SIZE
	.align		4
.L_9:
        /*003c*/ 	.byte	0x04, 0x12
        /*003e*/ 	.short	(.L_11 - .L_10)
	.align		4
.L_10:
        /*0040*/ 	.word	index@(_Z10kernel_addPiS_S_)
        /*0044*/ 	.word	0x00000000
.L_11:


//--------------------- .nv.compat                --------------------------
	.section	.nv.compat,"",@"SHT_CUDA_COMPAT_INFO"
	.align	4
        /*0000*/ 	.byte	0x02, 0x09, 0x00, 0x00, 0x02, 0x02, 0x01, 0x00, 0x02, 0x05, 0x05, 0x00, 0x03, 0x07, 0x01, 0x01
        /*0010*/ 	.byte	0x02, 0x03, 0x00, 0x00, 0x02, 0x06, 0x01, 0x00, 0x04, 0x0b, 0x08, 0x00, 0x09, 0x00, 0x00, 0x00
        /*0020*/ 	.byte	0x00, 0x00, 0x00, 0x00


//--------------------- .nv.info._Z12kernel_multiPfS_S_iii --------------------------
	.section	.nv.info._Z12kernel_multiPfS_S_iii,"",@"SHT_CUDA_INFO"
	.sectionflags	@""
	.align	4


	//----- nvinfo : EIATTR_CUDA_API_VERSION
	.align		4
        /*0000*/ 	.byte	0x04, 0x37
        /*0002*/ 	.short	(.L_13 - .L_12)
.L_12:
        /*0004*/ 	.word	0x00000082


	//----- nvinfo : EIATTR_KPARAM_INFO
	.align		4
.L_13:
        /*0008*/ 	.byte	0x04, 0x17
        /*000a*/ 	.short	(.L_15 - .L_14)
.L_14:
        /*000c*/ 	.word	0x00000000
        /*0010*/ 	.short	0x0005
        /*0012*/ 	.short	0x0020
        /*0014*/ 	.byte	0x00, 0xf0, 0x11, 0x00


	//----- nvinfo : EIATTR_KPARAM_INFO
	.align		4
.L_15:
        /*0018*/ 	.byte	0x04, 0x17
        /*001a*/ 	.short	(.L_17 - .L_16)
.L_16:
        /*001c*/ 	.word	0x00000000
        /*0020*/ 	.short	0x0004
        /*0022*/ 	.short	0x001c
        /*0024*/ 	.byte	0x00, 0xf0, 0x11, 0x00


	//----- nvinfo : EIATTR_KPARAM_INFO
	.align		4
.L_17:
        /*0028*/ 	.byte	0x04, 0x17
        /*002a*/ 	.short	(.L_19 - .L_18)
.L_18:
        /*002c*/ 	.word	0x00000000
        /*0030*/ 	.short	0x0003
        /*0032*/ 	.short	0x0018
        /*0034*/ 	.byte	0x00, 0xf0, 0x11, 0x00


	//----- nvinfo : EIATTR_KPARAM_INFO
	.align		4
.L_19:
        /*0038*/ 	.byte	0x04, 0x17
        /*003a*/ 	.short	(.L_21 - .L_20)
.L_20:
        /*003c*/ 	.word	0x00000000
        /*0040*/ 	.short	0x0002
        /*0042*/ 	.short	0x0010
        /*0044*/ 	.byte	0x00, 0xf5, 0x21, 0x00


	//----- nvinfo : EIATTR_KPARAM_INFO
	.align		4
.L_21:
        /*0048*/ 	.byte	0x04, 0x17
        /*004a*/ 	.short	(.L_23 - .L_22)
.L_22:
        /*004c*/ 	.word	0x00000000
        /*0050*/ 	.short	0x0001
        /*0052*/ 	.short	0x0008
        /*0054*/ 	.byte	0x00, 0xf5, 0x21, 0x00


	//----- nvinfo : EIATTR_KPARAM_INFO
	.align		4
.L_23:
        /*0058*/ 	.byte	0x04, 0x17
        /*005a*/ 	.short	(.L_25 - .L_24)
.L_24:
        /*005c*/ 	.word	0x00000000
        /*0060*/ 	.short	0x0000
        /*0062*/ 	.short	0x0000
        /*0064*/ 	.byte	0x00, 0xf5, 0x21, 0x00


	//----- nvinfo : EIATTR_SPARSE_MMA_MASK
	.align		4
.L_25:
        /*0068*/ 	.byte	0x03, 0x50
        /*006a*/ 	.short	0x0000


	//----- nvinfo : EIATTR_MAXREG_COUNT
	.align		4
        /*006c*/ 	.byte	0x03, 0x1b
        /*006e*/ 	.short	0x00ff


	//----- nvinfo : EIATTR_MERCURY_ISA_VERSION
	.align		4
        /*0070*/ 	.byte	0x03, 0x5f
        /*0072*/ 	.short	0x0101


	//----- nvinfo : EIATTR_VRC_CTA_INIT_COUNT
	.align		4
        /*0074*/ 	.byte	0x02, 0x4a
	.zero		1
	.zero		1


	//----- nvinfo : EIATTR_EXIT_INSTR_OFFSETS
	.align		4
        /*0078*/ 	.byte	0x04, 0x1c
        /*007a*/ 	.short	(.L_27 - .L_26)


	//   ....[0]....
.L_26:
        /*007c*/ 	.word	0x00000870


	//----- nvinfo : EIATTR_CBANK_PARAM_SIZE
	.align		4
.L_27:
        /*0080*/ 	.byte	0x03, 0x19
        /*0082*/ 	.short	0x0024


	//----- nvinfo : EIATTR_PARAM_CBANK
	.align		4
        /*0084*/ 	.byte	0x04, 0x0a
        /*0086*/ 	.short	(.L_29 - .L_28)
	.align		4
.L_28:
        /*0088*/ 	.word	index@(.nv.constant0._Z12kernel_multiPfS_S_iii)
        /*008c*/ 	.short	0x0380
        /*008e*/ 	.short	0x0024


	//----- nvinfo : EIATTR_SW_WAR
	.align		4
.L_29:
        /*0090*/ 	.byte	0x04, 0x36
        /*0092*/ 	.short	(.L_31 - .L_30)
.L_30:
        /*0094*/ 	.word	0x00000008
.L_31:


//--------------------- .nv.info._Z10kernel_addPiS_S_ --------------------------
	.section	.nv.info._Z10kernel_addPiS_S_,"",@"SHT_CUDA_INFO"
	.sectionflags	@""
	.align	4


	//----- nvinfo : EIATTR_CUDA_API_VERSION
	.align		4
        /*0000*/ 	.byte	0x04, 0x37
        /*0002*/ 	.short	(.L_33 - .L_32)
.L_32:
        /*0004*/ 	.word	0x00000082


	//----- nvinfo : EIATTR_KPARAM_INFO
	.align		4
.L_33:
        /*0008*/ 	.byte	0x04, 0x17
        /*000a*/ 	.short	(.L_35 - .L_34)
.L_34:
        /*000c*/ 	.word	0x00000000
        /*0010*/ 	.short	0x0002
        /*0012*/ 	.short	0x0010
        /*0014*/ 	.byte	0x00, 0xf5, 0x21, 0x00


	//----- nvinfo : EIATTR_KPARAM_INFO
	.align		4
.L_35:
        /*0018*/ 	.byte	0x04, 0x17
        /*001a*/ 	.short	(.L_37 - .L_36)
.L_36:
        /*001c*/ 	.word	0x00000000
        /*0020*/ 	.short	0x0001
        /*0022*/ 	.short	0x0008
        /*0024*/ 	.byte	0x00, 0xf5, 0x21, 0x00


	//----- nvinfo : EIATTR_KPARAM_INFO
	.align		4
.L_37:
        /*0028*/ 	.byte	0x04, 0x17
        /*002a*/ 	.short	(.L_39 - .L_38)
.L_38:
        /*002c*/ 	.word	0x00000000
        /*0030*/ 	.short	0x0000
        /*0032*/ 	.short	0x0000
        /*0034*/ 	.byte	0x00, 0xf5, 0x21, 0x00


	//----- nvinfo : EIATTR_SPARSE_MMA_MASK
	.align		4
.L_39:
        /*0038*/ 	.byte	0x03, 0x50
        /*003a*/ 	.short	0x0000


	//----- nvinfo : EIATTR_MAXREG_COUNT
	.align		4
        /*003c*/ 	.byte	0x03, 0x1b
        /*003e*/ 	.short	0x00ff


	//----- nvinfo : EIATTR_MERCURY_ISA_VERSION
	.align		4
        /*0040*/ 	.byte	0x03, 0x5f
        /*0042*/ 	.short	0x0101


	//----- nvinfo : EIATTR_VRC_CTA_INIT_COUNT
	.align		4
        /*0044*/ 	.byte	0x02, 0x4a
	.zero		1
	.zero		1


	//----- nvinfo : EIATTR_EXIT_INSTR_OFFSETS
	.align		4
        /*0048*/ 	.byte	0x04, 0x1c
        /*004a*/ 	.short	(.L_41 - .L_40)


	//   ....[0]....
.L_40:
        /*004c*/ 	.word	0x000000d0


	//----- nvinfo : EIATTR_CBANK_PARAM_SIZE
	.align		4
.L_41:
        /*0050*/ 	.byte	0x03, 0x19
        /*0052*/ 	.short	0x0018


	//----- nvinfo : EIATTR_PARAM_CBANK
	.align		4
        /*0054*/ 	.byte	0x04, 0x0a
        /*0056*/ 	.short	(.L_43 - .L_42)
	.align		4
.L_42:
        /*0058*/ 	.word	index@(.nv.constant0._Z10kernel_addPiS_S_)
        /*005c*/ 	.short	0x0380
        /*005e*/ 	.short	0x0018


	//----- nvinfo : EIATTR_SW_WAR
	.align		4
.L_43:
        /*0060*/ 	.byte	0x04, 0x36
        /*0062*/ 	.short	(.L_45 - .L_44)
.L_44:
        /*0064*/ 	.word	0x00000008
.L_45:


//--------------------- .nv.callgraph             --------------------------
	.section	.nv.callgraph,"",@"SHT_CUDA_CALLGRAPH"
	.align	4
	.sectionentsize	8
	.align		4
        /*0000*/ 	.word	0x00000000
	.align		4
        /*0004*/ 	.word	0xffffffff
	.align		4
        /*0008*/ 	.word	0x00000000
	.align		4
        /*000c*/ 	.word	0xfffffffe
	.align		4
        /*0010*/ 	.word	0x00000000
	.align		4
        /*0014*/ 	.word	0xfffffffd
	.align		4
        /*0018*/ 	.word	0x00000000
	.align		4
        /*001c*/ 	.word	0xfffffffc


//--------------------- .text._Z12kernel_multiPfS_S_iii --------------------------
	.section	.text._Z12kernel_multiPfS_S_iii,"ax",@progbits
	.align	128
        .global         _Z12kernel_multiPfS_S_iii
        .type           _Z12kernel_multiPfS_S_iii,@function
        .size           _Z12kernel_multiPfS_S_iii,(.L_x_6 - _Z12kernel_multiPfS_S_iii)
        .other          _Z12kernel_multiPfS_S_iii,@"STO_CUDA_ENTRY STV_DEFAULT"
_Z12kernel_multiPfS_S_iii:
.text._Z12kernel_multiPfS_S_iii:
[----:B------:R-:W-:Y:S01]  /*0000*/  LDC R1, c[0x0][0x37c] ;  /* 0x0000df00ff017b82 */ /* 0x000fe20000000800 */
[----:B------:R-:W0:Y:S07]  /*0010*/  S2R R2, SR_TID.Y ;  /* 0x0000000000027919 */ /* 0x000e2e0000002200 */
[----:B------:R-:W1:Y:S01]  /*0020*/  LDC R0, c[0x0][0x39c] ;  /* 0x0000e700ff007b82 */ /* 0x000e620000000800 */
[----:B------:R-:W2:Y:S01]  /*0030*/  LDCU.64 UR6, c[0x0][0x358] ;  /* 0x00006b00ff0677ac */ /* 0x000ea20008000a00 */
[----:B------:R-:W-:Y:S01]  /*0040*/  HFMA2 R25, -RZ, RZ, 0, 0 ;  /* 0x00000000ff197431 */ /* 0x000fe200000001ff */
[----:B------:R-:W3:Y:S01]  /*0050*/  S2R R14, SR_CTAID.X ;  /* 0x00000000000e7919 */ /* 0x000ee20000002500 */
[----:B------:R-:W3:Y:S04]  /*0060*/  S2R R5, SR_TID.X ;  /* 0x0000000000057919 */ /* 0x000ee80000002100 */
[----:B------:R-:W0:Y:S08]  /*0070*/  S2UR UR5, SR_CTAID.Y ;  /* 0x00000000000579c3 */ /* 0x000e300000002600 */
[----:B------:R-:W0:Y:S01]  /*0080*/  LDC R3, c[0x0][0x364] ;  /* 0x0000d900ff037b82 */ /* 0x000e220000000800 */
[----:B------:R-:W4:Y:S01]  /*0090*/  LDCU UR4, c[0x0][0x370] ;  /* 0x00006e00ff0477ac */ /* 0x000f220008000800 */
[----:B------:R-:W4:Y:S01]  /*00a0*/  LDCU UR8, c[0x0][0x360] ;  /* 0x00006c00ff0877ac */ /* 0x000f220008000800 */
[----:B-1----:R-:W-:Y:S01]  /*00b0*/  ISETP.NE.AND P0, PT, R0, RZ, PT ;  /* 0x000000ff0000720c */ /* 0x002fe20003f05270 */
[----:B----4-:R-:W-:Y:S01]  /*00c0*/  UIMAD UR4, UR4, UR8, URZ ;  /* 0x00000008040472a4 */ /* 0x010fe2000f8e02ff */
[----:B0-----:R-:W-:-:S02]  /*00d0*/  IMAD R3, R3, UR5, R2 ;  /* 0x0000000503037c24 */ /* 0x001fc4000f8e0202 */
[----:B---3--:R-:W-:-:S03]  /*00e0*/  IMAD R14, R14, UR8, R5 ;  /* 0x000000080e0e7c24 */ /* 0x008fc6000f8e0205 */
[----:B------:R-:W-:-:S06]  /*00f0*/  IMAD R17, R3, UR4, RZ ;  /* 0x0000000403117c24 */ /* 0x000fcc000f8e02ff */
[----:B--2---:R-:W-:Y:S05]  /*0100*/  @!P0 BRA `(.L_x_0) ;  /* 0x0000000400c88947 */ /* 0x004fea0003800000 */
[C---:B------:R-:W-:Y:S01]  /*0110*/  ISETP.GE.U32.AND P1, PT, R0.reuse, 0x8, PT ;  /* 0x000000080000780c */ /* 0x040fe20003f26070 */
[----:B------:R-:W-:Y:S01]  /*0120*/  IMAD R16, R3, R0, RZ ;  /* 0x0000000003107224 */ /* 0x000fe200078e02ff */
[----:B------:R-:W-:Y:S02]  /*0130*/  LOP3.LUT R24, R0, 0x7, RZ, 0xc0, !PT ;  /* 0x0000000700187812 */ /* 0x000fe400078ec0ff */
[----:B------:R-:W-:Y:S02]  /*0140*/  MOV R25, RZ ;  /* 0x000000ff00197202 */ /* 0x000fe40000000f00 */
[----:B------:R-:W-:Y:S02]  /*0150*/  ISETP.NE.AND P0, PT, R24, RZ, PT ;  /* 0x000000ff1800720c */ /* 0x000fe40003f05270 */
[----:B------:R-:W-:-:S05]  /*0160*/  MOV R19, RZ ;  /* 0x000000ff00137202 */ /* 0x000fca0000000f00 */
[----:B------:R-:W-:Y:S06]  /*0170*/  @!P1 BRA `(.L_x_1) ;  /* 0x0000000000c89947 */ /* 0x000fec0003800000 */
[----:B------:R-:W0:Y:S01]  /*0180*/  LDCU.64 UR4, c[0x0][0x388] ;  /* 0x00007100ff0477ac */ /* 0x000e220008000a00 */
[----:B------:R-:W-:Y:S02]  /*0190*/  LOP3.LUT R19, R0, 0xfffffff8, RZ, 0xc0, !PT ;  /* 0xfffffff800137812 */ /* 0x000fe400078ec0ff */
[----:B------:R-:W-:Y:S02]  /*01a0*/  MOV R25, RZ ;  /* 0x000000ff00197202 */ /* 0x000fe40000000f00 */
[----:B------:R-:W-:Y:S02]  /*01b0*/  MOV R15, R16 ;  /* 0x00000010000f7202 */ /* 0x000fe40000000f00 */
[----:B------:R-:W-:Y:S02]  /*01c0*/  MOV R20, R14 ;  /* 0x0000000e00147202 */ /* 0x000fe40000000f00 */
[----:B------:R-:W-:Y:S01]  /*01d0*/  IADD3 R18, PT, PT, -R19, RZ, RZ ;  /* 0x000000ff13127210 */ /* 0x000fe20007ffe1ff */
[----:B0-----:R-:W-:-:S04]  /*01e0*/  UIADD3 UR4, UP0, UPT, UR4, 0x10, URZ ;  /* 0x0000001004047890 */ /* 0x001fc8000ff1e0ff */
[----:B------:R-:W-:-:S12]  /*01f0*/  UIADD3.X UR5, UPT, UPT, URZ, UR5, URZ, UP0, !UPT ;  /* 0x00000005ff057290 */ /* 0x000fd800087fe4ff */
.L_x_2:
[----:B------:R-:W0:Y:S01]  /*0200*/  LDC.64 R10, c[0x0][0x390] ;  /* 0x0000e400ff0a7b82 */ /* 0x000e220000000a00 */
[----:B------:R-:W-:Y:S02]  /*0210*/  MOV R2, UR4 ;  /* 0x0000000400027c02 */ /* 0x000fe40008000f00 */
[----:B------:R-:W-:-:S03]  /*0220*/  MOV R3, UR5 ;  /* 0x0000000500037c02 */ /* 0x000fc60008000f00 */
[----:B------:R-:W-:Y:S02]  /*0230*/  IMAD.WIDE R2, R15, 0x4, R2 ;  /* 0x000000040f027825 */ /* 0x000fe400078e0202 */
[----:B------:R-:W1:Y:S03]  /*0240*/  LDC R23, c[0x0][0x3a0] ;  /* 0x0000e800ff177b82 */ /* 0x000e660000000800 */
[----:B------:R-:W2:Y:S04]  /*0250*/  LDG.E R26, desc[UR6][R2.64+-0x10] ;  /* 0xfffff006021a7981 */ /* 0x000ea8000c1e1900 */
[----:B------:R-:W3:Y:S04]  /*0260*/  LDG.E R22, desc[UR6][R2.64+-0xc] ;  /* 0xfffff40602167981 */ /* 0x000ee8000c1e1900 */
[----:B------:R-:W4:Y:S01]  /*0270*/  LDG.E R27, desc[UR6][R2.64+-0x8] ;  /* 0xfffff806021b7981 */ /* 0x000f22000c1e1900 */
[----:B0-----:R-:W-:-:S05]  /*0280*/  IMAD.WIDE R10, R20, 0x4, R10 ;  /* 0x00000004140a7825 */ /* 0x001fca00078e020a */
[----:B------:R0:W2:Y:S01]  /*0290*/  LDG.E R28, desc[UR6][R10.64] ;  /* 0x000000060a1c7981 */ /* 0x0000a2000c1e1900 */
[----:B-1----:R-:W-:-:S05]  /*02a0*/  IMAD.WIDE R12, R23, 0x4, R10 ;  /* 0x00000004170c7825 */ /* 0x002fca00078e020a */
[----:B------:R1:W3:Y:S01]  /*02b0*/  LDG.E R21, desc[UR6][R12.64] ;  /* 0x000000060c157981 */ /* 0x0002e2000c1e1900 */
[----:B------:R-:W-:-:S04]  /*02c0*/  IMAD.WIDE R8, R23, 0x4, R12 ;  /* 0x0000000417087825 */ /* 0x000fc800078e020c */
[C---:B------:R-:W-:Y:S02]  /*02d0*/  IMAD.WIDE R6, R23.reuse, 0x4, R8 ;  /* 0x0000000417067825 */ /* 0x040fe400078e0208 */
[----:B------:R-:W4:Y:S02]  /*02e0*/  LDG.E R8, desc[UR6][R8.64] ;  /* 0x0000000608087981 */ /* 0x000f24000c1e1900 */
[C---:B------:R-:W-:Y:S02]  /*02f0*/  IMAD.WIDE R4, R23.reuse, 0x4, R6 ;  /* 0x0000000417047825 */ /* 0x040fe400078e0206 */
[----:B------:R5:W4:Y:S02]  /*0300*/  LDG.E R29, desc[UR6][R6.64] ;  /* 0x00000006061d7981 */ /* 0x000b24000c1e1900 */
[C---:B0-----:R-:W-:Y:S02]  /*0310*/  IMAD.WIDE R10, R23.reuse, 0x4, R4 ;  /* 0x00000004170a7825 */ /* 0x041fe400078e0204 */
[----:B------:R-:W4:Y:S04]  /*0320*/  LDG.E R9, desc[UR6][R2.64+0x8] ;  /* 0x0000080602097981 */ /* 0x000f28000c1e1900 */
[----:B------:R-:W4:Y:S01]  /*0330*/  LDG.E R5, desc[UR6][R4.64] ;  /* 0x0000000604057981 */ /* 0x000f22000c1e1900 */
[----:B-1----:R-:W-:-:S03]  /*0340*/  IMAD.WIDE R12, R23, 0x4, R10 ;  /* 0x00000004170c7825 */ /* 0x002fc600078e020a */
[----:B------:R-:W4:Y:S01]  /*0350*/  LDG.E R4, desc[UR6][R2.64] ;  /* 0x0000000602047981 */ /* 0x000f22000c1e1900 */
[----:B-----5:R-:W-:-:S06]  /*0360*/  IMAD.WIDE R6, R23, 0x4, R12 ;  /* 0x0000000417067825 */ /* 0x020fcc00078e020c */
[----:B------:R-:W5:Y:S01]  /*0370*/  LDG.E R7, desc[UR6][R6.64] ;  /* 0x0000000606077981 */ /* 0x000f62000c1e1900 */
[----:B--2---:R-:W-:-:S03]  /*0380*/  FFMA R25, R26, R28, R25 ;  /* 0x0000001c1a197223 */ /* 0x004fc60000000019 */
[----:B------:R-:W2:Y:S04]  /*0390*/  LDG.E R26, desc[UR6][R2.64+-0x4] ;  /* 0xfffffc06021a7981 */ /* 0x000ea8000c1e1900 */
[----:B------:R-:W5:Y:S04]  /*03a0*/  LDG.E R28, desc[UR6][R10.64] ;  /* 0x000000060a1c7981 */ /* 0x000f68000c1e1900 */
[----:B------:R-:W5:Y:S04]  /*03b0*/  LDG.E R11, desc[UR6][R2.64+0x4] ;  /* 0x00000406020b7981 */ /* 0x000f68000c1e1900 */
[----:B------:R-:W5:Y:S04]  /*03c0*/  LDG.E R10, desc[UR6][R2.64+0xc] ;  /* 0x00000c06020a7981 */ /* 0x000f68000c1e1900 */
[----:B------:R-:W5:Y:S01]  /*03d0*/  LDG.E R2, desc[UR6][R12.64] ;  /* 0x000000060c027981 */ /* 0x000f62000c1e1900 */
[----:B---3--:R-:W-:Y:S01]  /*03e0*/  FFMA R22, R22, R21, R25 ;  /* 0x0000001516167223 */ /* 0x008fe20000000019 */
[----:B------:R-:W-:-:S03]  /*03f0*/  IADD3 R18, PT, PT, R18, 0x8, RZ ;  /* 0x0000000812127810 */ /* 0x000fc60007ffe0ff */
[----:B----4-:R-:W-:Y:S01]  /*0400*/  FFMA R27, R27, R8, R22 ;  /* 0x000000081b1b7223 */ /* 0x010fe20000000016 */
[----:B------:R-:W-:Y:S02]  /*0410*/  ISETP.NE.AND P1, PT, R18, RZ, PT ;  /* 0x000000ff1200720c */ /* 0x000fe40003f25270 */
[----:B------:R-:W-:Y:S02]  /*0420*/  LEA R20, R23, R20, 0x3 ;  /* 0x0000001417147211 */ /* 0x000fe400078e18ff */
[----:B------:R-:W-:Y:S01]  /*0430*/  IADD3 R15, PT, PT, R15, 0x8, RZ ;  /* 0x000000080f0f7810 */ /* 0x000fe20007ffe0ff */
[----:B--2---:R-:W-:-:S04]  /*0440*/  FFMA R27, R26, R29, R27 ;  /* 0x0000001d1a1b7223 */ /* 0x004fc8000000001b */
[----:B------:R-:W-:-:S04]  /*0450*/  FFMA R4, R4, R5, R27 ;  /* 0x0000000504047223 */ /* 0x000fc8000000001b */
[----:B-----5:R-:W-:-:S04]  /*0460*/  FFMA R4, R11, R28, R4 ;  /* 0x0000001c0b047223 */ /* 0x020fc80000000004 */
[----:B------:R-:W-:-:S04]  /*0470*/  FFMA R9, R9, R2, R4 ;  /* 0x0000000209097223 */ /* 0x000fc80000000004 */
[----:B------:R-:W-:Y:S01]  /*0480*/  FFMA R25, R10, R7, R9 ;  /* 0x000000070a197223 */ /* 0x000fe20000000009 */
[----:B------:R-:W-:Y:S06]  /*0490*/  @P1 BRA `(.L_x_2) ;  /* 0xfffffffc00581947 */ /* 0x000fec000383ffff */
.L_x_1:
[----:B------:R-:W-:Y:S05]  /*04a0*/  @!P0 BRA `(.L_x_0) ;  /* 0x0000000000e08947 */ /* 0x000fea0003800000 */
[----:B------:R-:W-:Y:S02]  /*04b0*/  ISETP.GE.U32.AND P0, PT, R24, 0x4, PT ;  /* 0x000000041800780c */ /* 0x000fe40003f06070 */
[----:B------:R-:W-:-:S04]  /*04c0*/  LOP3.LUT R15, R0, 0x3, RZ, 0xc0, !PT ;  /* 0x00000003000f7812 */ /* 0x000fc800078ec0ff */
[----:B------:R-:W-:-:S07]  /*04d0*/  ISETP.NE.AND P1, PT, R15, RZ, PT ;  /* 0x000000ff0f00720c */ /* 0x000fce0003f25270 */
[----:B------:R-:W-:Y:S06]  /*04e0*/  @!P0 BRA `(.L_x_3) ;  /* 0x00000000005c8947 */ /* 0x000fec0003800000 */
[----:B------:R-:W0:Y:S01]  /*04f0*/  LDC R21, c[0x0][0x3a0] ;  /* 0x0000e800ff157b82 */ /* 0x000e220000000800 */
[----:B------:R-:W-:-:S07]  /*0500*/  IADD3 R5, PT, PT, R16, R19, RZ ;  /* 0x0000001310057210 */ /* 0x000fce0007ffe0ff */
[----:B------:R-:W1:Y:S08]  /*0510*/  LDC.64 R8, c[0x0][0x390] ;  /* 0x0000e400ff087b82 */ /* 0x000e700000000a00 */
[----:B------:R-:W2:Y:S01]  /*0520*/  LDC.64 R2, c[0x0][0x388] ;  /* 0x0000e200ff027b82 */ /* 0x000ea20000000a00 */
[----:B0-----:R-:W-:-:S04]  /*0530*/  IMAD R7, R19, R21, R14 ;  /* 0x0000001513077224 */ /* 0x001fc800078e020e */
[----:B-1----:R-:W-:-:S04]  /*0540*/  IMAD.WIDE R8, R7, 0x4, R8 ;  /* 0x0000000407087825 */ /* 0x002fc800078e0208 */
[----:B------:R-:W-:Y:S02]  /*0550*/  IMAD.WIDE R10, R21, 0x4, R8 ;  /* 0x00000004150a7825 */ /* 0x000fe400078e0208 */
[----:B------:R-:W3:Y:S02]  /*0560*/  LDG.E R8, desc[UR6][R8.64] ;  /* 0x0000000608087981 */ /* 0x000ee4000c1e1900 */
[----:B--2---:R-:W-:-:S04]  /*0570*/  IMAD.WIDE R2, R5, 0x4, R2 ;  /* 0x0000000405027825 */ /* 0x004fc800078e0202 */
[C---:B------:R-:W-:Y:S01]  /*0580*/  IMAD.WIDE R4, R21.reuse, 0x4, R10 ;  /* 0x0000000415047825 */ /* 0x040fe200078e020a */
[----:B------:R-:W3:Y:S04]  /*0590*/  LDG.E R12, desc[UR6][R2.64] ;  /* 0x00000006020c7981 */ /* 0x000ee8000c1e1900 */
[----:B------:R-:W2:Y:S01]  /*05a0*/  LDG.E R10, desc[UR6][R10.64] ;  /* 0x000000060a0a7981 */ /* 0x000ea2000c1e1900 */
[----:B------:R-:W-:-:S03]  /*05b0*/  IMAD.WIDE R6, R21, 0x4, R4 ;  /* 0x0000000415067825 */ /* 0x000fc600078e0204 */
[----:B------:R-:W2:Y:S04]  /*05c0*/  LDG.E R13, desc[UR6][R2.64+0x4] ;  /* 0x00000406020d7981 */ /* 0x000ea8000c1e1900 */
[----:B------:R-:W4:Y:S04]  /*05d0*/  LDG.E R18, desc[UR6][R4.64] ;  /* 0x0000000604127981 */ /* 0x000f28000c1e1900 */
[----:B------:R-:W4:Y:S04]  /*05e0*/  LDG.E R21, desc[UR6][R2.64+0x8] ;  /* 0x0000080602157981 */ /* 0x000f28000c1e1900 */
[----:B------:R-:W5:Y:S04]  /*05f0*/  LDG.E R23, desc[UR6][R2.64+0xc] ;  /* 0x00000c0602177981 */ /* 0x000f68000c1e1900 */
[----:B------:R-:W5:Y:S01]  /*0600*/  LDG.E R6, desc[UR6][R6.64] ;  /* 0x0000000606067981 */ /* 0x000f62000c1e1900 */
[----:B------:R-:W-:Y:S01]  /*0610*/  IADD3 R19, PT, PT, R19, 0x4, RZ ;  /* 0x0000000413137810 */ /* 0x000fe20007ffe0ff */
[----:B---3--:R-:W-:-:S04]  /*0620*/  FFMA R12, R12, R8, R25 ;  /* 0x000000080c0c7223 */ /* 0x008fc80000000019 */
[----:B--2---:R-:W-:-:S04]  /*0630*/  FFMA R12, R13, R10, R12 ;  /* 0x0000000a0d0c7223 */ /* 0x004fc8000000000c */
[----:B----4-:R-:W-:-:S04]  /*0640*/  FFMA R12, R21, R18, R12 ;  /* 0x00000012150c7223 */ /* 0x010fc8000000000c */
[----:B-----5:R-:W-:-:S07]  /*0650*/  FFMA R25, R23, R6, R12 ;  /* 0x0000000617197223 */ /* 0x020fce000000000c */
.L_x_3:
[----:B------:R-:W-:Y:S05]  /*0660*/  @!P1 BRA `(.L_x_0) ;  /* 0x0000000000709947 */ /* 0x000fea0003800000 */
[----:B------:R-:W-:Y:S02]  /*0670*/  ISETP.NE.AND P0, PT, R15, 0x1, PT ;  /* 0x000000010f00780c */ /* 0x000fe40003f05270 */
[----:B------:R-:W-:-:S04]  /*0680*/  LOP3.LUT R0, R0, 0x1, RZ, 0xc0, !PT ;  /* 0x0000000100007812 */ /* 0x000fc800078ec0ff */
[----:B------:R-:W-:-:S07]  /*0690*/  ISETP.NE.U32.AND P1, PT, R0, 0x1, PT ;  /* 0x000000010000780c */ /* 0x000fce0003f25070 */
[----:B------:R-:W0:Y:S01]  /*06a0*/  @P0 LDC R15, c[0x0][0x3a0] ;  /* 0x0000e800ff0f0b82 */ /* 0x000e220000000800 */
[----:B------:R-:W-:-:S07]  /*06b0*/  @P0 IADD3 R9, PT, PT, R16, R19, RZ ;  /* 0x0000001310090210 */ /* 0x000fce0007ffe0ff */
[----:B------:R-:W1:Y:S08]  /*06c0*/  @P0 LDC.64 R10, c[0x0][0x390] ;  /* 0x0000e400ff0a0b82 */ /* 0x000e700000000a00 */
[----:B------:R-:W2:Y:S08]  /*06d0*/  @P0 LDC.64 R6, c[0x0][0x388] ;  /* 0x0000e200ff060b82 */ /* 0x000eb00000000a00 */
[----:B------:R-:W3:Y:S01]  /*06e0*/  @!P1 LDC R0, c[0x0][0x3a0] ;  /* 0x0000e800ff009b82 */ /* 0x000ee20000000800 */
[C---:B0-----:R-:W-:Y:S01]  /*06f0*/  @P0 IMAD R13, R19.reuse, R15, R14 ;  /* 0x0000000f130d0224 */ /* 0x041fe200078e020e */
[----:B------:R-:W-:-:S06]  /*0700*/  @P0 IADD3 R19, PT, PT, R19, 0x2, RZ ;  /* 0x0000000213130810 */ /* 0x000fcc0007ffe0ff */
[----:B------:R-:W0:Y:S01]  /*0710*/  @!P1 LDC.64 R4, c[0x0][0x388] ;  /* 0x0000e200ff049b82 */ /* 0x000e220000000a00 */
[----:B-1----:R-:W-:Y:S01]  /*0720*/  @P0 IMAD.WIDE R10, R13, 0x4, R10 ;  /* 0x000000040d0a0825 */ /* 0x002fe200078e020a */
[----:B------:R-:W-:-:S04]  /*0730*/  @!P1 IADD3 R13, PT, PT, R16, R19, RZ ;  /* 0x00000013100d9210 */ /* 0x000fc80007ffe0ff */
[----:B------:R-:W4:Y:S02]  /*0740*/  @P0 LDG.E R12, desc[UR6][R10.64] ;  /* 0x000000060a0c0981 */ /* 0x000f24000c1e1900 */
[----:B------:R-:W1:Y:S01]  /*0750*/  @!P1 LDC.64 R2, c[0x0][0x390] ;  /* 0x0000e400ff029b82 */ /* 0x000e620000000a00 */
[----:B--2---:R-:W-:-:S04]  /*0760*/  @P0 IMAD.WIDE R6, R9, 0x4, R6 ;  /* 0x0000000409060825 */ /* 0x004fc800078e0206 */
[----:B------:R-:W-:Y:S02]  /*0770*/  @P0 IMAD.WIDE R8, R15, 0x4, R10 ;  /* 0x000000040f080825 */ /* 0x000fe400078e020a */
[----:B------:R-:W2:Y:S02]  /*0780*/  @P0 LDG.E R15, desc[UR6][R6.64+0x4] ;  /* 0x00000406060f0981 */ /* 0x000ea4000c1e1900 */
[----:B---3--:R-:W-:Y:S02]  /*0790*/  @!P1 IMAD R19, R19, R0, R14 ;  /* 0x0000000013139224 */ /* 0x008fe400078e020e */
[----:B------:R-:W4:Y:S04]  /*07a0*/  @P0 LDG.E R0, desc[UR6][R6.64] ;  /* 0x0000000606000981 */ /* 0x000f28000c1e1900 */
[----:B------:R-:W2:Y:S01]  /*07b0*/  @P0 LDG.E R8, desc[UR6][R8.64] ;  /* 0x0000000608080981 */ /* 0x000ea2000c1e1900 */
[----:B0-----:R-:W-:-:S06]  /*07c0*/  @!P1 IMAD.WIDE R4, R13, 0x4, R4 ;  /* 0x000000040d049825 */ /* 0x001fcc00078e0204 */
[----:B------:R-:W3:Y:S01]  /*07d0*/  @!P1 LDG.E R4, desc[UR6][R4.64] ;  /* 0x0000000604049981 */ /* 0x000ee2000c1e1900 */
[----:B-1----:R-:W-:-:S06]  /*07e0*/  @!P1 IMAD.WIDE R2, R19, 0x4, R2 ;  /* 0x0000000413029825 */ /* 0x002fcc00078e0202 */
[----:B------:R-:W3:Y:S01]  /*07f0*/  @!P1 LDG.E R2, desc[UR6][R2.64] ;  /* 0x0000000602029981 */ /* 0x000ee2000c1e1900 */
[----:B----4-:R-:W-:-:S04]  /*0800*/  @P0 FFMA R0, R0, R12, R25 ;  /* 0x0000000c00000223 */ /* 0x010fc80000000019 */
[----:B--2---:R-:W-:-:S04]  /*0810*/  @P0 FFMA R25, R15, R8, R0 ;  /* 0x000000080f190223 */ /* 0x004fc80000000000 */
[----:B---3--:R-:W-:-:S07]  /*0820*/  @!P1 FFMA R25, R4, R2, R25 ;  /* 0x0000000204199223 */ /* 0x008fce0000000019 */
.L_x_0:
[----:B------:R-:W0:Y:S01]  /*0830*/  LDC.64 R2, c[0x0][0x380] ;  /* 0x0000e000ff027b82 */ /* 0x000e220000000a00 */
[----:B------:R-:W-:-:S05]  /*0840*/  IADD3 R17, PT, PT, R17, R14, RZ ;  /* 0x0000000e11117210 */ /* 0x000fca0007ffe0ff */
[----:B0-----:R-:W-:-:S05]  /*0850*/  IMAD.WIDE R2, R17, 0x4, R2 ;  /* 0x0000000411027825 */ /* 0x001fca00078e0202 */
[----:B------:R-:W-:Y:S01]  /*0860*/  STG.E desc[UR6][R2.64], R25 ;  /* 0x0000001902007986 */ /* 0x000fe2000c101906 */
[----:B------:R-:W-:Y:S05]  /*0870*/  EXIT ;  /* 0x000000000000794d */ /* 0x000fea0003800000 */
.L_x_4:
[----:B------:R-:W-:-:S00]  /*0880*/  BRA `(.L_x_4) ;  /* 0xfffffffc00fc7947 */ /* 0x000fc0000383ffff */
[----:B------:R-:W-:-:S00]  /*0890*/  NOP ;  /* 0x0000000000007918 */ /* 0x000fc00000000000 */
        /* <DEDUP_REMOVED lines=14> */
.L_x_6:


//--------------------- .text._Z10kernel_addPiS_S_ --------------------------
	.section	.text._Z10kernel_addPiS_S_,"ax",@progbits
	.align	128
        .global         _Z10kernel_addPiS_S_
        .type           _Z10kernel_addPiS_S_,@function
        .size           _Z10kernel_addPiS_S_,(.L_x_7 - _Z10kernel_addPiS_S_)
        .other          _Z10kernel_addPiS_S_,@"STO_CUDA_ENTRY STV_DEFAULT"
_Z10kernel_addPiS_S_:
.text._Z10kernel_addPiS_S_:
[----:B------:R-:W-:Y:S01]  /*0000*/  LDC R1, c[0x0][0x37c] ;  /* 0x0000df00ff017b82 */ /* 0x000fe20000000800 */
[----:B------:R-:W0:Y:S07]  /*0010*/  S2R R9, SR_TID.X ;  /* 0x0000000000097919 */ /* 0x000e2e0000002100 */
[----:B------:R-:W0:Y:S01]  /*0020*/  LDC.64 R2, c[0x0][0x380] ;  /* 0x0000e000ff027b82 */ /* 0x000e220000000a00 */
[----:B------:R-:W1:Y:S07]  /*0030*/  LDCU.64 UR4, c[0x0][0x358] ;  /* 0x00006b00ff0477ac */ /* 0x000e6e0008000a00 */
[----:B------:R-:W2:Y:S08]  /*0040*/  LDC.64 R4, c[0x0][0x388] ;  /* 0x0000e200ff047b82 */ /* 0x000eb00000000a00 */
[----:B------:R-:W3:Y:S01]  /*0050*/  LDC.64 R6, c[0x0][0x390] ;  /* 0x0000e400ff067b82 */ /* 0x000ee20000000a00 */
[----:B0-----:R-:W-:-:S04]  /*0060*/  IMAD.WIDE.U32 R2, R9, 0x4, R2 ;  /* 0x0000000409027825 */ /* 0x001fc800078e0002 */
[C---:B--2---:R-:W-:Y:S02]  /*0070*/  IMAD.WIDE.U32 R4, R9.reuse, 0x4, R4 ;  /* 0x0000000409047825 */ /* 0x044fe400078e0004 */
[----:B-1----:R-:W2:Y:S04]  /*0080*/  LDG.E R2, desc[UR4][R2.64] ;  /* 0x0000000402027981 */ /* 0x002ea8000c1e1900 */
[----:B------:R-:W2:Y:S01]  /*0090*/  LDG.E R5, desc[UR4][R4.64] ;  /* 0x0000000404057981 */ /* 0x000ea2000c1e1900 */
[----:B---3--:R-:W-:Y:S01]  /*00a0*/  IMAD.WIDE.U32 R6, R9, 0x4, R6 ;  /* 0x0000000409067825 */ /* 0x008fe200078e0006 */
[----:B--2---:R-:W-:-:S05]  /*00b0*/  IADD3 R9, PT, PT, R2, R5, RZ ;  /* 0x0000000502097210 */ /* 0x004fca0007ffe0ff */
[----:B------:R-:W-:Y:S01]  /*00c0*/  STG.E desc[UR4][R6.64], R9 ;  /* 0x0000000906007986 */ /* 0x000fe2000c101904 */
[----:B------:R-:W-:Y:S05]  /*00d0*/  EXIT ;  /* 0x000000000000794d */ /* 0x000fea0003800000 */
.L_x_5:
        /* <DEDUP_REMOVED lines=10> */
.L_x_7:


//--------------------- .nv.shared.reserved.0     --------------------------
	.section	.nv.shared.reserved.0,"aw",@nobits
	.weak		__nv_reservedSMEM_offset_0_alias
	.size		__nv_reservedSMEM_offset_0_alias, 0, 64
	.other		__nv_reservedSMEM_offset_0_alias,@"STO_CUDA_RESERVED_SHARED STV_DEFAULT"
__nv_reservedSMEM_offset_0_alias:
	.zero		0
	.zero		64


//--------------------- .nv.constant0._Z12kernel_multiPfS_S_iii --------------------------
	.section	.nv.constant0._Z12kernel_multiPfS_S_iii,"a",@progbits
	.sectionflags	@""
	.align	4
.nv.constant0._Z12kernel_multiPfS_S_iii:
	.zero		932


//--------------------- .nv.constant0._Z10kernel_addPiS_S_ --------------------------
	.section	.nv.constant0._Z10kernel_addPiS_S_,"a",@progbits
	.sectionflags	@""
	.align	4
.nv.constant0._Z10kernel_addPiS_S_:
	.zero		920


//--------------------- SYMBOLS --------------------------

	.type		.nv.reservedSmem.offset0,@object
	.size		.nv.reservedSmem.offset0,0x4
